//
// Generated by NVIDIA NVVM Compiler
//
// Compiler Build ID: CL-36424714
// Cuda compilation tools, release 13.0, V13.0.88
// Based on NVVM 20.0.0
//

.version 9.0
.target sm_100
.address_size 64

	// .globl	_Z16ac_pressure_gl_bPfS_S_S_S_S_S_S_S_S_S_S_S_iifffii

.visible .entry _Z16ac_pressure_gl_bPfS_S_S_S_S_S_S_S_S_S_S_S_iifffii(
	.param .u64 .ptr .align 1 _Z16ac_pressure_gl_bPfS_S_S_S_S_S_S_S_S_S_S_S_iifffii_param_0,
	.param .u64 .ptr .align 1 _Z16ac_pressure_gl_bPfS_S_S_S_S_S_S_S_S_S_S_S_iifffii_param_1,
	.param .u64 .ptr .align 1 _Z16ac_pressure_gl_bPfS_S_S_S_S_S_S_S_S_S_S_S_iifffii_param_2,
	.param .u64 .ptr .align 1 _Z16ac_pressure_gl_bPfS_S_S_S_S_S_S_S_S_S_S_S_iifffii_param_3,
	.param .u64 .ptr .align 1 _Z16ac_pressure_gl_bPfS_S_S_S_S_S_S_S_S_S_S_S_iifffii_param_4,
	.param .u64 .ptr .align 1 _Z16ac_pressure_gl_bPfS_S_S_S_S_S_S_S_S_S_S_S_iifffii_param_5,
	.param .u64 .ptr .align 1 _Z16ac_pressure_gl_bPfS_S_S_S_S_S_S_S_S_S_S_S_iifffii_param_6,
	.param .u64 .ptr .align 1 _Z16ac_pressure_gl_bPfS_S_S_S_S_S_S_S_S_S_S_S_iifffii_param_7,
	.param .u64 .ptr .align 1 _Z16ac_pressure_gl_bPfS_S_S_S_S_S_S_S_S_S_S_S_iifffii_param_8,
	.param .u64 .ptr .align 1 _Z16ac_pressure_gl_bPfS_S_S_S_S_S_S_S_S_S_S_S_iifffii_param_9,
	.param .u64 .ptr .align 1 _Z16ac_pressure_gl_bPfS_S_S_S_S_S_S_S_S_S_S_S_iifffii_param_10,
	.param .u64 .ptr .align 1 _Z16ac_pressure_gl_bPfS_S_S_S_S_S_S_S_S_S_S_S_iifffii_param_11,
	.param .u64 .ptr .align 1 _Z16ac_pressure_gl_bPfS_S_S_S_S_S_S_S_S_S_S_S_iifffii_param_12,
	.param .u32 _Z16ac_pressure_gl_bPfS_S_S_S_S_S_S_S_S_S_S_S_iifffii_param_13,
	.param .u32 _Z16ac_pressure_gl_bPfS_S_S_S_S_S_S_S_S_S_S_S_iifffii_param_14,
	.param .f32 _Z16ac_pressure_gl_bPfS_S_S_S_S_S_S_S_S_S_S_S_iifffii_param_15,
	.param .f32 _Z16ac_pressure_gl_bPfS_S_S_S_S_S_S_S_S_S_S_S_iifffii_param_16,
	.param .f32 _Z16ac_pressure_gl_bPfS_S_S_S_S_S_S_S_S_S_S_S_iifffii_param_17,
	.param .u32 _Z16ac_pressure_gl_bPfS_S_S_S_S_S_S_S_S_S_S_S_iifffii_param_18,
	.param .u32 _Z16ac_pressure_gl_bPfS_S_S_S_S_S_S_S_S_S_S_S_iifffii_param_19
)
{
	.reg .pred 	%p<5>;
	.reg .b32 	%r<30>;
	.reg .b32 	%f<30>;
	.reg .b64 	%rd<25>;

	ld.param.u64 	%rd1, [_Z16ac_pressure_gl_bPfS_S_S_S_S_S_S_S_S_S_S_S_iifffii_param_0];
	ld.param.u64 	%rd2, [_Z16ac_pressure_gl_bPfS_S_S_S_S_S_S_S_S_S_S_S_iifffii_param_1];
	ld.param.u64 	%rd3, [_Z16ac_pressure_gl_bPfS_S_S_S_S_S_S_S_S_S_S_S_iifffii_param_2];
	ld.param.u64 	%rd4, [_Z16ac_pressure_gl_bPfS_S_S_S_S_S_S_S_S_S_S_S_iifffii_param_5];
	ld.param.u32 	%r3, [_Z16ac_pressure_gl_bPfS_S_S_S_S_S_S_S_S_S_S_S_iifffii_param_13];
	ld.param.u32 	%r4, [_Z16ac_pressure_gl_bPfS_S_S_S_S_S_S_S_S_S_S_S_iifffii_param_14];
	ld.param.f32 	%f1, [_Z16ac_pressure_gl_bPfS_S_S_S_S_S_S_S_S_S_S_S_iifffii_param_15];
	ld.param.f32 	%f2, [_Z16ac_pressure_gl_bPfS_S_S_S_S_S_S_S_S_S_S_S_iifffii_param_16];
	ld.param.f32 	%f3, [_Z16ac_pressure_gl_bPfS_S_S_S_S_S_S_S_S_S_S_S_iifffii_param_17];
	ld.param.u32 	%r6, [_Z16ac_pressure_gl_bPfS_S_S_S_S_S_S_S_S_S_S_S_iifffii_param_18];
	ld.param.u32 	%r7, [_Z16ac_pressure_gl_bPfS_S_S_S_S_S_S_S_S_S_S_S_iifffii_param_19];
	mov.u32 	%r8, %ctaid.x;
	mov.u32 	%r9, %ntid.x;
	mov.u32 	%r10, %tid.x;
	mad.lo.s32 	%r1, %r8, %r9, %r10;
	mov.u32 	%r11, %ctaid.y;
	mov.u32 	%r12, %ntid.y;
	mov.u32 	%r13, %tid.y;
	mad.lo.s32 	%r14, %r11, %r12, %r13;
	add.s32 	%r15, %r6, 2;
	add.s32 	%r16, %r6, %r7;
	sub.s32 	%r17, %r3, %r16;
	add.s32 	%r18, %r17, -3;
	setp.gt.s32 	%p1, %r1, %r18;
	min.s32 	%r19, %r1, %r14;
	setp.lt.s32 	%p2, %r19, %r15;
	or.pred  	%p3, %p2, %p1;
	@%p3 bra 	$L__BB0_3;
	sub.s32 	%r20, %r4, %r6;
	add.s32 	%r21, %r20, -3;
	setp.gt.s32 	%p4, %r14, %r21;
	@%p4 bra 	$L__BB0_3;
	cvta.to.global.u64 	%rd5, %rd2;
	cvta.to.global.u64 	%rd6, %rd1;
	mul.lo.s32 	%r22, %r3, %r14;
	cvt.s64.s32 	%rd7, %r22;
	cvt.s64.s32 	%rd8, %r1;
	add.s64 	%rd9, %rd8, %rd7;
	shl.b64 	%rd10, %rd9, 2;
	add.s64 	%rd11, %rd6, %rd10;
	ld.global.f32 	%f4, [%rd11+4];
	add.s32 	%r23, %r22, %r1;
	mul.wide.s32 	%rd12, %r23, 4;
	add.s64 	%rd13, %rd6, %rd12;
	ld.global.f32 	%f5, [%rd13];
	sub.f32 	%f6, %f4, %f5;
	mul.f32 	%f7, %f6, 0f3F900000;
	ld.global.f32 	%f8, [%rd13+8];
	ld.global.f32 	%f9, [%rd13+-4];
	sub.f32 	%f10, %f8, %f9;
	mul.f32 	%f11, %f10, 0f3D2AAAAB;
	sub.f32 	%f12, %f7, %f11;
	add.s64 	%rd14, %rd5, %rd12;
	ld.global.f32 	%f13, [%rd14];
	sub.s32 	%r24, %r22, %r3;
	add.s32 	%r25, %r24, %r1;
	mul.wide.s32 	%rd15, %r25, 4;
	add.s64 	%rd16, %rd5, %rd15;
	ld.global.f32 	%f14, [%rd16];
	sub.f32 	%f15, %f13, %f14;
	mul.f32 	%f16, %f15, 0f3F900000;
	shl.b32 	%r26, %r3, 1;
	add.s32 	%r27, %r24, %r26;
	mul.wide.s32 	%rd17, %r3, 4;
	add.s64 	%rd18, %rd14, %rd17;
	ld.global.f32 	%f17, [%rd18];
	mad.lo.s32 	%r28, %r3, -3, %r27;
	add.s32 	%r29, %r28, %r1;
	mul.wide.s32 	%rd19, %r29, 4;
	add.s64 	%rd20, %rd5, %rd19;
	ld.global.f32 	%f18, [%rd20];
	sub.f32 	%f19, %f17, %f18;
	mul.f32 	%f20, %f19, 0f3D2AAAAB;
	sub.f32 	%f21, %f16, %f20;
	cvta.to.global.u64 	%rd21, %rd3;
	add.s64 	%rd22, %rd21, %rd12;
	ld.global.f32 	%f22, [%rd22];
	cvta.to.global.u64 	%rd23, %rd4;
	add.s64 	%rd24, %rd23, %rd12;
	ld.global.f32 	%f23, [%rd24];
	div.rn.f32 	%f24, %f12, %f2;
	div.rn.f32 	%f25, %f21, %f3;
	add.f32 	%f26, %f24, %f25;
	mul.f32 	%f27, %f23, %f26;
	mul.f32 	%f28, %f1, %f27;
	sub.f32 	%f29, %f22, %f28;
	st.global.f32 	[%rd22], %f29;
$L__BB0_3:
	ret;

}


// ===== COMPILED SASS (sm_100) =====

	.target	sm_100

	.elftype	@"ET_EXEC"


//--------------------- .note.nv.tkinfo           --------------------------
	.section	.note.nv.tkinfo,"",@"SHT_NOTE"
	.sectionflags	@"SHF_NOTE_NV_TKINFO"
	.tkinfo
        /*0018*/ 	.word	0x00000002
        /*0030*/ 	.string	""
        /*0030*/ 	.string	"ptxas"
        /*0030*/ 	.string	"Cuda compilation tools, release 13.0, V13.0.88"
        /*0030*/ 	.string	"Build cuda_13.0.r13.0/compiler.36424714_0"
        /*0030*/ 	.string	"-arch sm_100 -m 64 "



//--------------------- .note.nv.cuinfo           --------------------------
	.section	.note.nv.cuinfo,"",@"SHT_NOTE"
	.sectionflags	@"SHF_NOTE_NV_CUINFO"
        /*0018*/ 	.short	0x0002
        /*001a*/ 	.short	0x0064
        /*001c*/ 	.short	0x0082
	.zero		2


//--------------------- .nv.info                  --------------------------
	.section	.nv.info,"",@"SHT_CUDA_INFO"
	.align	4


	//----- nvinfo : EIATTR_REGCOUNT
	.align		4
        /*0000*/ 	.byte	0x04, 0x2f
        /*0002*/ 	.short	(.L_1 - .L_0)
	.align		4
.L_0:
        /*0004*/ 	.word	index@(_Z16ac_pressure_gl_bPfS_S_S_S_S_S_S_S_S_S_S_S_iifffii)
        /*0008*/ 	.word	0x0000001e


	//----- nvinfo : EIATTR_FRAME_SIZE
	.align		4
.L_1:
        /*000c*/ 	.byte	0x04, 0x11
        /*000e*/ 	.short	(.L_3 - .L_2)
	.align		4
.L_2:
        /*0010*/ 	.word	index@($__internal_0_$__cuda_sm3x_div_rn_noftz_f32_slowpath)
        /*0014*/ 	.word	0x00000000


	//----- nvinfo : EIATTR_FRAME_SIZE
	.align		4
.L_3:
        /*0018*/ 	.byte	0x04, 0x11
        /*001a*/ 	.short	(.L_5 - .L_4)
	.align		4
.L_4:
        /*001c*/ 	.word	index@(_Z16ac_pressure_gl_bPfS_S_S_S_S_S_S_S_S_S_S_S_iifffii)
        /*0020*/ 	.word	0x00000000


	//----- nvinfo : EIATTR_MIN_STACK_SIZE
	.align		4
.L_5:
        /*0024*/ 	.byte	0x04, 0x12
        /*0026*/ 	.short	(.L_7 - .L_6)
	.align		4
.L_6:
        /*0028*/ 	.word	index@(_Z16ac_pressure_gl_bPfS_S_S_S_S_S_S_S_S_S_S_S_iifffii)
        /*002c*/ 	.word	0x00000000
.L_7:


//--------------------- .nv.compat                --------------------------
	.section	.nv.compat,"",@"SHT_CUDA_COMPAT_INFO"
	.align	4
        /*0000*/ 	.byte	0x02, 0x09, 0x00, 0x00, 0x02, 0x02, 0x01, 0x00, 0x02, 0x05, 0x05, 0x00, 0x03, 0x07, 0x01, 0x01
        /*0010*/ 	.byte	0x02, 0x03, 0x00, 0x00, 0x02, 0x06, 0x01, 0x00, 0x04, 0x0b, 0x08, 0x00, 0x01, 0x00, 0x00, 0x00
        /*0020*/ 	.byte	0x00, 0x00, 0x00, 0x00


//--------------------- .nv.info._Z16ac_pressure_gl_bPfS_S_S_S_S_S_S_S_S_S_S_S_iifffii --------------------------
	.section	.nv.info._Z16ac_pressure_gl_bPfS_S_S_S_S_S_S_S_S_S_S_S_iifffii,"",@"SHT_CUDA_INFO"
	.sectionflags	@""
	.align	4


	//----- nvinfo : EIATTR_CUDA_API_VERSION
	.align		4
        /*0000*/ 	.byte	0x04, 0x37
        /*0002*/ 	.short	(.L_9 - .L_8)
.L_8:
        /*0004*/ 	.word	0x00000082


	//----- nvinfo : EIATTR_KPARAM_INFO
	.align		4
.L_9:
        /*0008*/ 	.byte	0x04, 0x17
        /*000a*/ 	.short	(.L_11 - .L_10)
.L_10:
        /*000c*/ 	.word	0x00000000
        /*0010*/ 	.short	0x0013
        /*0012*/ 	.short	0x0080
        /*0014*/ 	.byte	0x00, 0xf0, 0x11, 0x00


	//----- nvinfo : EIATTR_KPARAM_INFO
	.align		4
.L_11:
        /*0018*/ 	.byte	0x04, 0x17
        /*001a*/ 	.short	(.L_13 - .L_12)
.L_12:
        /*001c*/ 	.word	0x00000000
        /*0020*/ 	.short	0x0012
        /*0022*/ 	.short	0x007c
        /*0024*/ 	.byte	0x00, 0xf0, 0x11, 0x00


	//----- nvinfo : EIATTR_KPARAM_INFO
	.align		4
.L_13:
        /*0028*/ 	.byte	0x04, 0x17
        /*002a*/ 	.short	(.L_15 - .L_14)
.L_14:
        /*002c*/ 	.word	0x00000000
        /*0030*/ 	.short	0x0011
        /*0032*/ 	.short	0x0078
        /*0034*/ 	.byte	0x00, 0xf0, 0x11, 0x00


	//----- nvinfo : EIATTR_KPARAM_INFO
	.align		4
.L_15:
        /*0038*/ 	.byte	0x04, 0x17
        /*003a*/ 	.short	(.L_17 - .L_16)
.L_16:
        /*003c*/ 	.word	0x00000000
        /*0040*/ 	.short	0x0010
        /*0042*/ 	.short	0x0074
        /*0044*/ 	.byte	0x00, 0xf0, 0x11, 0x00


	//----- nvinfo : EIATTR_KPARAM_INFO
	.align		4
.L_17:
        /*0048*/ 	.byte	0x04, 0x17
        /*004a*/ 	.short	(.L_19 - .L_18)
.L_18:
        /*004c*/ 	.word	0x00000000
        /*0050*/ 	.short	0x000f
        /*0052*/ 	.short	0x0070
        /*0054*/ 	.byte	0x00, 0xf0, 0x11, 0x00


	//----- nvinfo : EIATTR_KPARAM_INFO
	.align		4
.L_19:
        /*0058*/ 	.byte	0x04, 0x17
        /*005a*/ 	.short	(.L_21 - .L_20)
.L_20:
        /*005c*/ 	.word	0x00000000
        /*0060*/ 	.short	0x000e
        /*0062*/ 	.short	0x006c
        /*0064*/ 	.byte	0x00, 0xf0, 0x11, 0x00


	//----- nvinfo : EIATTR_KPARAM_INFO
	.align		4
.L_21:
        /*0068*/ 	.byte	0x04, 0x17
        /*006a*/ 	.short	(.L_23 - .L_22)
.L_22:
        /*006c*/ 	.word	0x00000000
        /*0070*/ 	.short	0x000d
        /*0072*/ 	.short	0x0068
        /*0074*/ 	.byte	0x00, 0xf0, 0x11, 0x00


	//----- nvinfo : EIATTR_KPARAM_INFO
	.align		4
.L_23:
        /*0078*/ 	.byte	0x04, 0x17
        /*007a*/ 	.short	(.L_25 - .L_24)
.L_24:
        /*007c*/ 	.word	0x00000000
        /*0080*/ 	.short	0x000c
        /*0082*/ 	.short	0x0060
        /*0084*/ 	.byte	0x00, 0xf5, 0x21, 0x00


	//----- nvinfo : EIATTR_KPARAM_INFO
	.align		4
.L_25:
        /*0088*/ 	.byte	0x04, 0x17
        /*008a*/ 	.short	(.L_27 - .L_26)
.L_26:
        /*008c*/ 	.word	0x00000000
        /*0090*/ 	.short	0x000b
        /*0092*/ 	.short	0x0058
        /*0094*/ 	.byte	0x00, 0xf5, 0x21, 0x00


	//----- nvinfo : EIATTR_KPARAM_INFO
	.align		4
.L_27:
        /*0098*/ 	.byte	0x04, 0x17
        /*009a*/ 	.short	(.L_29 - .L_28)
.L_28:
        /*009c*/ 	.word	0x00000000
        /*00a0*/ 	.short	0x000a
        /*00a2*/ 	.short	0x0050
        /*00a4*/ 	.byte	0x00, 0xf5, 0x21, 0x00


	//----- nvinfo : EIATTR_KPARAM_INFO
	.align		4
.L_29:
        /*00a8*/ 	.byte	0x04, 0x17
        /*00aa*/ 	.short	(.L_31 - .L_30)
.L_30:
        /*00ac*/ 	.word	0x00000000
        /*00b0*/ 	.short	0x0009
        /*00b2*/ 	.short	0x0048
        /*00b4*/ 	.byte	0x00, 0xf5, 0x21, 0x00


	//----- nvinfo : EIATTR_KPARAM_INFO
	.align		4
.L_31:
        /*00b8*/ 	.byte	0x04, 0x17
        /*00ba*/ 	.short	(.L_33 - .L_32)
.L_32:
        /*00bc*/ 	.word	0x00000000
        /*00c0*/ 	.short	0x0008
        /*00c2*/ 	.short	0x0040
        /*00c4*/ 	.byte	0x00, 0xf5, 0x21, 0x00


	//----- nvinfo : EIATTR_KPARAM_INFO
	.align		4
.L_33:
        /*00c8*/ 	.byte	0x04, 0x17
        /*00ca*/ 	.short	(.L_35 - .L_34)
.L_34:
        /*00cc*/ 	.word	0x00000000
        /*00d0*/ 	.short	0x0007
        /*00d2*/ 	.short	0x0038
        /*00d4*/ 	.byte	0x00, 0xf5, 0x21, 0x00


	//----- nvinfo : EIATTR_KPARAM_INFO
	.align		4
.L_35:
        /*00d8*/ 	.byte	0x04, 0x17
        /*00da*/ 	.short	(.L_37 - .L_36)
.L_36:
        /*00dc*/ 	.word	0x00000000
        /*00e0*/ 	.short	0x0006
        /*00e2*/ 	.short	0x0030
        /*00e4*/ 	.byte	0x00, 0xf5, 0x21, 0x00


	//----- nvinfo : EIATTR_KPARAM_INFO
	.align		4
.L_37:
        /*00e8*/ 	.byte	0x04, 0x17
        /*00ea*/ 	.short	(.L_39 - .L_38)
.L_38:
        /*00ec*/ 	.word	0x00000000
        /*00f0*/ 	.short	0x0005
        /*00f2*/ 	.short	0x0028
        /*00f4*/ 	.byte	0x00, 0xf5, 0x21, 0x00


	//----- nvinfo : EIATTR_KPARAM_INFO
	.align		4
.L_39:
        /*00f8*/ 	.byte	0x04, 0x17
        /*00fa*/ 	.short	(.L_41 - .L_40)
.L_40:
        /*00fc*/ 	.word	0x00000000
        /*0100*/ 	.short	0x0004
        /*0102*/ 	.short	0x0020
        /*0104*/ 	.byte	0x00, 0xf5, 0x21, 0x00


	//----- nvinfo : EIATTR_KPARAM_INFO
	.align		4
.L_41:
        /*0108*/ 	.byte	0x04, 0x17
        /*010a*/ 	.short	(.L_43 - .L_42)
.L_42:
        /*010c*/ 	.word	0x00000000
        /*0110*/ 	.short	0x0003
        /*0112*/ 	.short	0x0018
        /*0114*/ 	.byte	0x00, 0xf5, 0x21, 0x00


	//----- nvinfo : EIATTR_KPARAM_INFO
	.align		4
.L_43:
        /*0118*/ 	.byte	0x04, 0x17
        /*011a*/ 	.short	(.L_45 - .L_44)
.L_44:
        /*011c*/ 	.word	0x00000000
        /*0120*/ 	.short	0x0002
        /*0122*/ 	.short	0x0010
        /*0124*/ 	.byte	0x00, 0xf5, 0x21, 0x00


	//----- nvinfo : EIATTR_KPARAM_INFO
	.align		4
.L_45:
        /*0128*/ 	.byte	0x04, 0x17
        /*012a*/ 	.short	(.L_47 - .L_46)
.L_46:
        /*012c*/ 	.word	0x00000000
        /*0130*/ 	.short	0x0001
        /*0132*/ 	.short	0x0008
        /*0134*/ 	.byte	0x00, 0xf5, 0x21, 0x00


	//----- nvinfo : EIATTR_KPARAM_INFO
	.align		4
.L_47:
        /*0138*/ 	.byte	0x04, 0x17
        /*013a*/ 	.short	(.L_49 - .L_48)
.L_48:
        /*013c*/ 	.word	0x00000000
        /*0140*/ 	.short	0x0000
        /*0142*/ 	.short	0x0000
        /*0144*/ 	.byte	0x00, 0xf5, 0x21, 0x00


	//----- nvinfo : EIATTR_SPARSE_MMA_MASK
	.align		4
.L_49:
        /*0148*/ 	.byte	0x03, 0x50
        /*014a*/ 	.short	0x0000


	//----- nvinfo : EIATTR_MAXREG_COUNT
	.align		4
        /*014c*/ 	.byte	0x03, 0x1b
        /*014e*/ 	.short	0x00ff


	//----- nvinfo : EIATTR_MERCURY_ISA_VERSION
	.align		4
        /*0150*/ 	.byte	0x03, 0x5f
        /*0152*/ 	.short	0x0101


	//----- nvinfo : EIATTR_VRC_CTA_INIT_COUNT
	.align		4
        /*0154*/ 	.byte	0x02, 0x4a
	.zero		1
	.zero		1


	//----- nvinfo : EIATTR_EXIT_INSTR_OFFSETS
	.align		4
        /*0158*/ 	.byte	0x04, 0x1c
        /*015a*/ 	.short	(.L_51 - .L_50)


	//   ....[0]....
.L_50:
        /*015c*/ 	.word	0x00000120


	//   ....[1]....
        /*0160*/ 	.word	0x00000160


	//   ....[2]....
        /*0164*/ 	.word	0x00000680


	//----- nvinfo : EIATTR_CRS_STACK_SIZE
	.align		4
.L_51:
        /*0168*/ 	.byte	0x04, 0x1e
        /*016a*/ 	.short	(.L_53 - .L_52)
.L_52:
        /*016c*/ 	.word	0x00000000


	//----- nvinfo : EIATTR_CBANK_PARAM_SIZE
	.align		4
.L_53:
        /*0170*/ 	.byte	0x03, 0x19
        /*0172*/ 	.short	0x0084


	//----- nvinfo : EIATTR_PARAM_CBANK
	.align		4
        /*0174*/ 	.byte	0x04, 0x0a
        /*0176*/ 	.short	(.L_55 - .L_54)
	.align		4
.L_54:
        /*0178*/ 	.word	index@(.nv.constant0._Z16ac_pressure_gl_bPfS_S_S_S_S_S_S_S_S_S_S_S_iifffii)
        /*017c*/ 	.short	0x0380
        /*017e*/ 	.short	0x0084


	//----- nvinfo : EIATTR_SW_WAR
	.align		4
.L_55:
        /*0180*/ 	.byte	0x04, 0x36
        /*0182*/ 	.short	(.L_57 - .L_56)
.L_56:
        /*0184*/ 	.word	0x00000008
.L_57:


//--------------------- .nv.callgraph             --------------------------
	.section	.nv.callgraph,"",@"SHT_CUDA_CALLGRAPH"
	.align	4
	.sectionentsize	8
	.align		4
        /*0000*/ 	.word	0x00000000
	.align		4
        /*0004*/ 	.word	0xffffffff
	.align		4
        /*0008*/ 	.word	0x00000000
	.align		4
        /*000c*/ 	.word	0xfffffffe
	.align		4
        /*0010*/ 	.word	0x00000000
	.align		4
        /*0014*/ 	.word	0xfffffffd
	.align		4
        /*0018*/ 	.word	0x00000000
	.align		4
        /*001c*/ 	.word	0xfffffffc


//--------------------- .text._Z16ac_pressure_gl_bPfS_S_S_S_S_S_S_S_S_S_S_S_iifffii --------------------------
	.section	.text._Z16ac_pressure_gl_bPfS_S_S_S_S_S_S_S_S_S_S_S_iifffii,"ax",@progbits
	.align	128
        .global         _Z16ac_pressure_gl_bPfS_S_S_S_S_S_S_S_S_S_S_S_iifffii
        .type           _Z16ac_pressure_gl_bPfS_S_S_S_S_S_S_S_S_S_S_S_iifffii,@function
        .size           _Z16ac_pressure_gl_bPfS_S_S_S_S_S_S_S_S_S_S_S_iifffii,(.L_x_16 - _Z16ac_pressure_gl_bPfS_S_S_S_S_S_S_S_S_S_S_S_iifffii)
        .other          _Z16ac_pressure_gl_bPfS_S_S_S_S_S_S_S_S_S_S_S_iifffii,@"STO_CUDA_ENTRY STV_DEFAULT"
_Z16ac_pressure_gl_bPfS_S_S_S_S_S_S_S_S_S_S_S_iifffii:
.text._Z16ac_pressure_gl_bPfS_S_S_S_S_S_S_S_S_S_S_S_iifffii:
[----:B------:R-:W-:Y:S01]  /*0000*/  LDC R1, c[0x0][0x37c] ;  /* 0x0000df00ff017b82 */ /* 0x000fe20000000800 */
[----:B------:R-:W0:Y:S07]  /*0010*/  S2R R3, SR_TID.X ;  /* 0x0000000000037919 */ /* 0x000e2e0000002100 */
[----:B------:R-:W1:Y:S01]  /*0020*/  LDC R2, c[0x0][0x400] ;  /* 0x00010000ff027b82 */ /* 0x000e620000000800 */
[----:B------:R-:W1:Y:S01]  /*0030*/  LDCU UR6, c[0x0][0x3fc] ;  /* 0x00007f80ff0677ac */ /* 0x000e620008000800 */
[----:B------:R-:W2:Y:S06]  /*0040*/  S2R R5, SR_TID.Y ;  /* 0x0000000000057919 */ /* 0x000eac0000002200 */
[----:B------:R-:W1:Y:S08]  /*0050*/  LDC R21, c[0x0][0x3e8] ;  /* 0x0000fa00ff157b82 */ /* 0x000e700000000800 */
[----:B------:R-:W0:Y:S08]  /*0060*/  S2UR UR4, SR_CTAID.X ;  /* 0x00000000000479c3 */ /* 0x000e300000002500 */
[----:B------:R-:W0:Y:S08]  /*0070*/  LDC R12, c[0x0][0x360] ;  /* 0x0000d800ff0c7b82 */ /* 0x000e300000000800 */
[----:B------:R-:W2:Y:S01]  /*0080*/  S2UR UR5, SR_CTAID.Y ;  /* 0x00000000000579c3 */ /* 0x000ea20000002600 */
[----:B-1----:R-:W-:-:S07]  /*0090*/  IADD3 R2, PT, PT, R21, -UR6, -R2 ;  /* 0x8000000615027c10 */ /* 0x002fce000fffe802 */
[----:B------:R-:W2:Y:S01]  /*00a0*/  LDC R0, c[0x0][0x364] ;  /* 0x0000d900ff007b82 */ /* 0x000ea20000000800 */
[----:B0-----:R-:W-:Y:S01]  /*00b0*/  IMAD R12, R12, UR4, R3 ;  /* 0x000000040c0c7c24 */ /* 0x001fe2000f8e0203 */
[----:B------:R-:W-:Y:S01]  /*00c0*/  UIADD3 UR4, UPT, UPT, UR6, 0x2, URZ ;  /* 0x0000000206047890 */ /* 0x000fe2000fffe0ff */
[----:B------:R-:W-:-:S05]  /*00d0*/  VIADD R3, R2, 0xfffffffd ;  /* 0xfffffffd02037836 */ /* 0x000fca0000000000 */
[----:B------:R-:W-:Y:S01]  /*00e0*/  ISETP.GT.AND P0, PT, R12, R3, PT ;  /* 0x000000030c00720c */ /* 0x000fe20003f04270 */
[----:B--2---:R-:W-:-:S05]  /*00f0*/  IMAD R0, R0, UR5, R5 ;  /* 0x0000000500007c24 */ /* 0x004fca000f8e0205 */
[----:B------:R-:W-:-:S04]  /*0100*/  VIMNMX R2, PT, PT, R12, R0, PT ;  /* 0x000000000c027248 */ /* 0x000fc80003fe0100 */
[----:B------:R-:W-:-:S13]  /*0110*/  ISETP.LT.OR P0, PT, R2, UR4, P0 ;  /* 0x0000000402007c0c */ /* 0x000fda0008701670 */
[----:B------:R-:W-:Y:S05]  /*0120*/  @P0 EXIT ;  /* 0x000000000000094d */ /* 0x000fea0003800000 */
[----:B------:R-:W0:Y:S02]  /*0130*/  LDCU UR4, c[0x0][0x3ec] ;  /* 0x00007d80ff0477ac */ /* 0x000e240008000800 */
[----:B0-----:R-:W-:-:S06]  /*0140*/  UIADD3 UR4, UPT, UPT, -UR6, -0x3, UR4 ;  /* 0xfffffffd06047890 */ /* 0x001fcc000fffe104 */
[----:B------:R-:W-:-:S13]  /*0150*/  ISETP.GT.AND P0, PT, R0, UR4, PT ;  /* 0x0000000400007c0c */ /* 0x000fda000bf04270 */
[----:B------:R-:W-:Y:S05]  /*0160*/  @P0 EXIT ;  /* 0x000000000000094d */ /* 0x000fea0003800000 */
[----:B------:R-:W0:Y:S01]  /*0170*/  LDC.64 R16, c[0x0][0x380] ;  /* 0x0000e000ff107b82 */ /* 0x000e220000000a00 */
[----:B------:R-:W1:Y:S01]  /*0180*/  LDCU.64 UR6, c[0x0][0x380] ;  /* 0x00007000ff0677ac */ /* 0x000e620008000a00 */
[----:B------:R-:W-:Y:S01]  /*0190*/  IMAD R3, R0, R21, RZ ;  /* 0x0000001500037224 */ /* 0x000fe200078e02ff */
[----:B------:R-:W-:Y:S01]  /*01a0*/  SHF.R.S32.HI R0, RZ, 0x1f, R12 ;  /* 0x0000001fff007819 */ /* 0x000fe2000001140c */
[----:B------:R-:W2:Y:S02]  /*01b0*/  LDCU.64 UR4, c[0x0][0x358] ;  /* 0x00006b00ff0477ac */ /* 0x000ea40008000a00 */
[C---:B------:R-:W-:Y:S01]  /*01c0*/  IMAD.IADD R14, R3.reuse, 0x1, -R21 ;  /* 0x00000001030e7824 */ /* 0x040fe200078e0a15 */
[C---:B------:R-:W-:Y:S01]  /*01d0*/  IADD3 R2, P0, PT, R12.reuse, R3, RZ ;  /* 0x000000030c027210 */ /* 0x040fe20007f1e0ff */
[----:B------:R-:W3:Y:S01]  /*01e0*/  LDC.64 R10, c[0x0][0x388] ;  /* 0x0000e200ff0a7b82 */ /* 0x000ee20000000a00 */
[----:B------:R-:W-:Y:S02]  /*01f0*/  IMAD.IADD R15, R12, 0x1, R3 ;  /* 0x000000010c0f7824 */ /* 0x000fe400078e0203 */
[----:B------:R-:W-:-:S02]  /*0200*/  LEA.HI.X.SX32 R5, R3, R0, 0x1, P0 ;  /* 0x0000000003057211 */ /* 0x000fc400000f0eff */
[----:B------:R-:W-:-:S05]  /*0210*/  LEA R0, R21, R14, 0x1 ;  /* 0x0000000e15007211 */ /* 0x000fca00078e08ff */
[----:B------:R-:W-:Y:S01]  /*0220*/  IMAD R13, R21, -0x3, R0 ;  /* 0xfffffffd150d7824 */ /* 0x000fe200078e0200 */
[----:B-1----:R-:W-:-:S04]  /*0230*/  LEA R18, P0, R2, UR6, 0x2 ;  /* 0x0000000602127c11 */ /* 0x002fc8000f8010ff */
[----:B------:R-:W-:Y:S01]  /*0240*/  LEA.HI.X R19, R2, UR7, R5, 0x2, P0 ;  /* 0x0000000702137c11 */ /* 0x000fe200080f1405 */
[C---:B0-----:R-:W-:Y:S01]  /*0250*/  IMAD.WIDE R16, R15.reuse, 0x4, R16 ;  /* 0x000000040f107825 */ /* 0x041fe200078e0210 */
[----:B------:R-:W0:Y:S03]  /*0260*/  LDC.64 R2, c[0x0][0x3a8] ;  /* 0x0000ea00ff027b82 */ /* 0x000e260000000a00 */
[----:B------:R-:W-:Y:S01]  /*0270*/  IMAD.IADD R27, R12, 0x1, R13 ;  /* 0x000000010c1b7824 */ /* 0x000fe200078e020d */
[----:B--2---:R-:W2:Y:S01]  /*0280*/  LDG.E R9, desc[UR4][R16.64+0x8] ;  /* 0x0000080410097981 */ /* 0x004ea2000c1e1900 */
[----:B---3--:R-:W-:-:S03]  /*0290*/  IMAD.WIDE R6, R15, 0x4, R10 ;  /* 0x000000040f067825 */ /* 0x008fc600078e020a */
[----:B------:R-:W2:Y:S01]  /*02a0*/  LDG.E R0, desc[UR4][R16.64+-0x4] ;  /* 0xfffffc0410007981 */ /* 0x000ea2000c1e1900 */
[----:B------:R-:W1:Y:S03]  /*02b0*/  LDC.64 R4, c[0x0][0x390] ;  /* 0x0000e400ff047b82 */ /* 0x000e660000000a00 */
[----:B------:R-:W3:Y:S04]  /*02c0*/  LDG.E R8, desc[UR4][R18.64+0x4] ;  /* 0x0000040412087981 */ /* 0x000ee8000c1e1900 */
[----:B------:R-:W3:Y:S01]  /*02d0*/  LDG.E R13, desc[UR4][R16.64] ;  /* 0x00000004100d7981 */ /* 0x000ee2000c1e1900 */
[----:B------:R-:W-:Y:S02]  /*02e0*/  IMAD.IADD R23, R12, 0x1, R14 ;  /* 0x000000010c177824 */ /* 0x000fe400078e020e */
[----:B------:R-:W-:-:S02]  /*02f0*/  IMAD.WIDE R24, R21, 0x4, R6 ;  /* 0x0000000415187825 */ /* 0x000fc400078e0206 */
[----:B------:R4:W3:Y:S02]  /*0300*/  LDG.E R6, desc[UR4][R6.64] ;  /* 0x0000000406067981 */ /* 0x0008e4000c1e1900 */
[--C-:B------:R-:W-:Y:S02]  /*0310*/  IMAD.WIDE R20, R27, 0x4, R10.reuse ;  /* 0x000000041b147825 */ /* 0x100fe400078e020a */
[----:B------:R-:W3:Y:S02]  /*0320*/  LDG.E R12, desc[UR4][R24.64] ;  /* 0x00000004180c7981 */ /* 0x000ee4000c1e1900 */
[----:B------:R-:W-:Y:S02]  /*0330*/  IMAD.WIDE R22, R23, 0x4, R10 ;  /* 0x0000000417167825 */ /* 0x000fe400078e020a */
[----:B------:R-:W3:Y:S04]  /*0340*/  LDG.E R21, desc[UR4][R20.64] ;  /* 0x0000000414157981 */ /* 0x000ee8000c1e1900 */
[----:B------:R-:W3:Y:S01]  /*0350*/  LDG.E R23, desc[UR4][R22.64] ;  /* 0x0000000416177981 */ /* 0x000ee2000c1e1900 */
[----:B0-----:R-:W-:-:S04]  /*0360*/  IMAD.WIDE R26, R15, 0x4, R2 ;  /* 0x000000040f1a7825 */ /* 0x001fc800078e0202 */
[----:B-1----:R-:W-:Y:S01]  /*0370*/  IMAD.WIDE R4, R15, 0x4, R4 ;  /* 0x000000040f047825 */ /* 0x002fe200078e0204 */
[----:B------:R0:W5:Y:S01]  /*0380*/  LDG.E R10, desc[UR4][R26.64] ;  /* 0x000000041a0a7981 */ /* 0x000162000c1e1900 */
[----:B------:R-:W1:Y:S03]  /*0390*/  LDC R15, c[0x0][0x3f4] ;  /* 0x0000fd00ff0f7b82 */ /* 0x000e660000000800 */
[----:B------:R0:W5:Y:S01]  /*03a0*/  LDG.E R11, desc[UR4][R4.64] ;  /* 0x00000004040b7981 */ /* 0x000162000c1e1900 */
[----:B-1----:R-:W4:Y:S01]  /*03b0*/  MUFU.RCP R14, R15 ;  /* 0x0000000f000e7308 */ /* 0x002f220000001000 */
[----:B------:R-:W-:Y:S01]  /*03c0*/  BSSY.RECONVERGENT B0, `(.L_x_0) ;  /* 0x0000015000007945 */ /* 0x000fe20003800200 */
[----:B----4-:R-:W-:-:S04]  /*03d0*/  FFMA R7, R14, -R15, 1 ;  /* 0x3f8000000e077423 */ /* 0x010fc8000000080f */
[----:B------:R-:W-:Y:S01]  /*03e0*/  FFMA R7, R14, R7, R14 ;  /* 0x000000070e077223 */ /* 0x000fe2000000000e */
[----:B--2---:R-:W-:-:S04]  /*03f0*/  FADD R0, R9, -R0 ;  /* 0x8000000009007221 */ /* 0x004fc80000000000 */
[----:B------:R-:W-:Y:S01]  /*0400*/  FMUL R3, R0, 0.041666667908430099487 ;  /* 0x3d2aaaab00037820 */ /* 0x000fe20000400000 */
[----:B---3--:R-:W-:-:S04]  /*0410*/  FADD R2, R8, -R13 ;  /* 0x8000000d08027221 */ /* 0x008fc80000000000 */
[----:B------:R-:W-:-:S04]  /*0420*/  FFMA R2, R2, 1.125, -R3 ;  /* 0x3f90000002027823 */ /* 0x000fc80000000803 */
[----:B------:R-:W1:Y:S01]  /*0430*/  FCHK P0, R2, R15 ;  /* 0x0000000f02007302 */ /* 0x000e620000000000 */
[----:B------:R-:W-:Y:S01]  /*0440*/  FFMA R8, R2, R7, RZ ;  /* 0x0000000702087223 */ /* 0x000fe200000000ff */
[----:B------:R-:W-:Y:S01]  /*0450*/  FADD R12, R12, -R21 ;  /* 0x800000150c0c7221 */ /* 0x000fe20000000000 */
[----:B------:R-:W-:-:S03]  /*0460*/  FADD R0, R6, -R23 ;  /* 0x8000001706007221 */ /* 0x000fc60000000000 */
[----:B------:R-:W-:Y:S01]  /*0470*/  FMUL R3, R12, 0.041666667908430099487 ;  /* 0x3d2aaaab0c037820 */ /* 0x000fe20000400000 */
[----:B------:R-:W-:-:S03]  /*0480*/  FFMA R6, R8, -R15, R2 ;  /* 0x8000000f08067223 */ /* 0x000fc60000000002 */
[----:B------:R-:W-:Y:S01]  /*0490*/  FFMA R0, R0, 1.125, -R3 ;  /* 0x3f90000000007823 */ /* 0x000fe20000000803 */
[----:B------:R-:W-:Y:S01]  /*04a0*/  FFMA R6, R7, R6, R8 ;  /* 0x0000000607067223 */ /* 0x000fe20000000008 */
[----:B01----:R-:W-:Y:S06]  /*04b0*/  @!P0 BRA `(.L_x_1) ;  /* 0x0000000000148947 */ /* 0x003fec0003800000 */
[----:B------:R-:W0:Y:S01]  /*04c0*/  LDCU UR6, c[0x0][0x3f4] ;  /* 0x00007e80ff0677ac */ /* 0x000e220008000800 */
[----:B------:R-:W-:Y:S01]  /*04d0*/  MOV R8, 0x500 ;  /* 0x0000050000087802 */ /* 0x000fe20000000f00 */
[----:B0-----:R-:W-:-:S07]  /*04e0*/  IMAD.U32 R3, RZ, RZ, UR6 ;  /* 0x00000006ff037e24 */ /* 0x001fce000f8e00ff */
[----:B-----5:R-:W-:Y:S05]  /*04f0*/  CALL.REL.NOINC `($__internal_0_$__cuda_sm3x_div_rn_noftz_f32_slowpath) ;  /* 0x0000000000647944 */ /* 0x020fea0003c00000 */
[----:B------:R-:W-:-:S07]  /*0500*/  MOV R6, R2 ;  /* 0x0000000200067202 */ /* 0x000fce0000000f00 */
.L_x_1:
[----:B------:R-:W-:Y:S05]  /*0510*/  BSYNC.RECONVERGENT B0 ;  /* 0x0000000000007941 */ /* 0x000fea0003800200 */
.L_x_0:
[----:B------:R-:W0:Y:S01]  /*0520*/  LDC R9, c[0x0][0x3f8] ;  /* 0x0000fe00ff097b82 */ /* 0x000e220000000800 */
[----:B------:R-:W-:Y:S01]  /*0530*/  BSSY.RECONVERGENT B0, `(.L_x_2) ;  /* 0x000000f000007945 */ /* 0x000fe20003800200 */
[----:B0-----:R-:W0:Y:S08]  /*0540*/  MUFU.RCP R2, R9 ;  /* 0x0000000900027308 */ /* 0x001e300000001000 */
[----:B------:R-:W1:Y:S01]  /*0550*/  FCHK P0, R0, R9 ;  /* 0x0000000900007302 */ /* 0x000e620000000000 */
[----:B0-----:R-:W-:-:S04]  /*0560*/  FFMA R3, R2, -R9, 1 ;  /* 0x3f80000002037423 */ /* 0x001fc80000000809 */
[----:B------:R-:W-:-:S04]  /*0570*/  FFMA R3, R2, R3, R2 ;  /* 0x0000000302037223 */ /* 0x000fc80000000002 */
[----:B------:R-:W-:-:S04]  /*0580*/  FFMA R2, R0, R3, RZ ;  /* 0x0000000300027223 */ /* 0x000fc800000000ff */
[----:B------:R-:W-:-:S04]  /*0590*/  FFMA R7, R2, -R9, R0 ;  /* 0x8000000902077223 */ /* 0x000fc80000000000 */
[----:B------:R-:W-:Y:S01]  /*05a0*/  FFMA R3, R3, R7, R2 ;  /* 0x0000000703037223 */ /* 0x000fe20000000002 */
[----:B-1----:R-:W-:Y:S06]  /*05b0*/  @!P0 BRA `(.L_x_3) ;  /* 0x0000000000188947 */ /* 0x002fec0003800000 */
[----:B------:R-:W0:Y:S01]  /*05c0*/  LDCU UR6, c[0x0][0x3f8] ;  /* 0x00007f00ff0677ac */ /* 0x000e220008000800 */
[----:B------:R-:W-:Y:S01]  /*05d0*/  IMAD.MOV.U32 R2, RZ, RZ, R0 ;  /* 0x000000ffff027224 */ /* 0x000fe200078e0000 */
[----:B------:R-:W-:Y:S01]  /*05e0*/  MOV R8, 0x610 ;  /* 0x0000061000087802 */ /* 0x000fe20000000f00 */
[----:B0-----:R-:W-:-:S07]  /*05f0*/  IMAD.U32 R3, RZ, RZ, UR6 ;  /* 0x00000006ff037e24 */ /* 0x001fce000f8e00ff */
[----:B-----5:R-:W-:Y:S05]  /*0600*/  CALL.REL.NOINC `($__internal_0_$__cuda_sm3x_div_rn_noftz_f32_slowpath) ;  /* 0x0000000000207944 */ /* 0x020fea0003c00000 */
[----:B------:R-:W-:-:S07]  /*0610*/  MOV R3, R2 ;  /* 0x0000000200037202 */ /* 0x000fce0000000f00 */
.L_x_3:
[----:B------:R-:W-:Y:S05]  /*0620*/  BSYNC.RECONVERGENT B0 ;  /* 0x0000000000007941 */ /* 0x000fea0003800200 */
.L_x_2:
[----:B------:R-:W0:Y:S01]  /*0630*/  LDCU UR6, c[0x0][0x3f0] ;  /* 0x00007e00ff0677ac */ /* 0x000e220008000800 */
[----:B------:R-:W-:-:S04]  /*0640*/  FADD R3, R3, R6 ;  /* 0x0000000603037221 */ /* 0x000fc80000000000 */
[----:B-----5:R-:W-:-:S04]  /*0650*/  FMUL R10, R10, R3 ;  /* 0x000000030a0a7220 */ /* 0x020fc80000400000 */
[----:B0-----:R-:W-:-:S05]  /*0660*/  FFMA R11, -R10, UR6, R11 ;  /* 0x000000060a0b7c23 */ /* 0x001fca000800010b */
[----:B------:R-:W-:Y:S01]  /*0670*/  STG.E desc[UR4][R4.64], R11 ;  /* 0x0000000b04007986 */ /* 0x000fe2000c101904 */
[----:B------:R-:W-:Y:S05]  /*0680*/  EXIT ;  /* 0x000000000000794d */ /* 0x000fea0003800000 */
        .weak           $__internal_0_$__cuda_sm3x_div_rn_noftz_f32_slowpath
        .type           $__internal_0_$__cuda_sm3x_div_rn_noftz_f32_slowpath,@function
        .size           $__internal_0_$__cuda_sm3x_div_rn_noftz_f32_slowpath,(.L_x_16 - $__internal_0_$__cuda_sm3x_div_rn_noftz_f32_slowpath)
$__internal_0_$__cuda_sm3x_div_rn_noftz_f32_slowpath:
[----:B------:R-:W-:Y:S01]  /*0690*/  SHF.R.U32.HI R9, RZ, 0x17, R3 ;  /* 0x00000017ff097819 */ /* 0x000fe20000011603 */
[----:B------:R-:W-:Y:S01]  /*06a0*/  BSSY.RECONVERGENT B1, `(.L_x_4) ;  /* 0x0000062000017945 */ /* 0x000fe20003800200 */
[----:B------:R-:W-:Y:S02]  /*06b0*/  SHF.R.U32.HI R7, RZ, 0x17, R2 ;  /* 0x00000017ff077819 */ /* 0x000fe40000011602 */
[----:B------:R-:W-:Y:S02]  /*06c0*/  LOP3.LUT R9, R9, 0xff, RZ, 0xc0, !PT ;  /* 0x000000ff09097812 */ /* 0x000fe400078ec0ff */
[----:B------:R-:W-:-:S03]  /*06d0*/  LOP3.LUT R14, R7, 0xff, RZ, 0xc0, !PT ;  /* 0x000000ff070e7812 */ /* 0x000fc600078ec0ff */
[----:B------:R-:W-:Y:S02]  /*06e0*/  VIADD R13, R9, 0xffffffff ;  /* 0xffffffff090d7836 */ /* 0x000fe40000000000 */
[----:B------:R-:W-:-:S03]  /*06f0*/  VIADD R12, R14, 0xffffffff ;  /* 0xffffffff0e0c7836 */ /* 0x000fc60000000000 */
[----:B------:R-:W-:-:S04]  /*0700*/  ISETP.GT.U32.AND P0, PT, R13, 0xfd, PT ;  /* 0x000000fd0d00780c */ /* 0x000fc80003f04070 */
[----:B------:R-:W-:-:S13]  /*0710*/  ISETP.GT.U32.OR P0, PT, R12, 0xfd, P0 ;  /* 0x000000fd0c00780c */ /* 0x000fda0000704470 */
[----:B------:R-:W-:Y:S01]  /*0720*/  @!P0 MOV R7, RZ ;  /* 0x000000ff00078202 */ /* 0x000fe20000000f00 */
[----:B------:R-:W-:Y:S06]  /*0730*/  @!P0 BRA `(.L_x_5) ;  /* 0x00000000005c8947 */ /* 0x000fec0003800000 */
[----:B------:R-:W-:Y:S02]  /*0740*/  FSETP.GTU.FTZ.AND P0, PT, |R2|, +INF , PT ;  /* 0x7f8000000200780b */ /* 0x000fe40003f1c200 */
[----:B------:R-:W-:-:S04]  /*0750*/  FSETP.GTU.FTZ.AND P1, PT, |R3|, +INF , PT ;  /* 0x7f8000000300780b */ /* 0x000fc80003f3c200 */
[----:B------:R-:W-:-:S13]  /*0760*/  PLOP3.LUT P0, PT, P0, P1, PT, 0xf8, 0x8f ;  /* 0x00000000008f781c */ /* 0x000fda0000703f70 */
[----:B------:R-:W-:Y:S05]  /*0770*/  @P0 BRA `(.L_x_6) ;  /* 0x00000004004c0947 */ /* 0x000fea0003800000 */
[----:B------:R-:W-:-:S13]  /*0780*/  LOP3.LUT P0, RZ, R3, 0x7fffffff, R2, 0xc8, !PT ;  /* 0x7fffffff03ff7812 */ /* 0x000fda000780c802 */
[----:B------:R-:W-:Y:S05]  /*0790*/  @!P0 BRA `(.L_x_7) ;  /* 0x00000004003c8947 */ /* 0x000fea0003800000 */
[C---:B------:R-:W-:Y:S02]  /*07a0*/  FSETP.NEU.FTZ.AND P2, PT, |R2|.reuse, +INF , PT ;  /* 0x7f8000000200780b */ /* 0x040fe40003f5d200 */
[----:B------:R-:W-:Y:S02]  /*07b0*/  FSETP.NEU.FTZ.AND P1, PT, |R3|, +INF , PT ;  /* 0x7f8000000300780b */ /* 0x000fe40003f3d200 */
[----:B------:R-:W-:-:S11]  /*07c0*/  FSETP.NEU.FTZ.AND P0, PT, |R2|, +INF , PT ;  /* 0x7f8000000200780b */ /* 0x000fd60003f1d200 */
[----:B------:R-:W-:Y:S05]  /*07d0*/  @!P1 BRA !P2, `(.L_x_7) ;  /* 0x00000004002c9947 */ /* 0x000fea0005000000 */
[----:B------:R-:W-:-:S04]  /*07e0*/  LOP3.LUT P2, RZ, R2, 0x7fffffff, RZ, 0xc0, !PT ;  /* 0x7fffffff02ff7812 */ /* 0x000fc8000784c0ff */
[----:B------:R-:W-:-:S13]  /*07f0*/  PLOP3.LUT P1, PT, P1, P2, PT, 0x2f, 0xf2 ;  /* 0x0000000000f2781c */ /* 0x000fda0000f24577 */
[----:B------:R-:W-:Y:S05]  /*0800*/  @P1 BRA `(.L_x_8) ;  /* 0x0000000400181947 */ /* 0x000fea0003800000 */
[----:B------:R-:W-:-:S04]  /*0810*/  LOP3.LUT P1, RZ, R3, 0x7fffffff, RZ, 0xc0, !PT ;  /* 0x7fffffff03ff7812 */ /* 0x000fc8000782c0ff */
[----:B------:R-:W-:-:S13]  /*0820*/  PLOP3.LUT P0, PT, P0, P1, PT, 0x2f, 0xf2 ;  /* 0x0000000000f2781c */ /* 0x000fda0000702577 */
[----:B------:R-:W-:Y:S05]  /*0830*/  @P0 BRA `(.L_x_9) ;  /* 0x0000000400000947 */ /* 0x000fea0003800000 */
[----:B------:R-:W-:Y:S02]  /*0840*/  ISETP.GE.AND P0, PT, R12, RZ, PT ;  /* 0x000000ff0c00720c */ /* 0x000fe40003f06270 */
[----:B------:R-:W-:-:S11]  /*0850*/  ISETP.GE.AND P1, PT, R13, RZ, PT ;  /* 0x000000ff0d00720c */ /* 0x000fd60003f26270 */
[----:B------:R-:W-:Y:S02]  /*0860*/  @P0 IMAD.MOV.U32 R7, RZ, RZ, RZ ;  /* 0x000000ffff070224 */ /* 0x000fe400078e00ff */
[----:B------:R-:W-:Y:S01]  /*0870*/  @!P0 FFMA R2, R2, 1.84467440737095516160e+19, RZ ;  /* 0x5f80000002028823 */ /* 0x000fe200000000ff */
[----:B------:R-:W-:Y:S02]  /*0880*/  @!P0 IMAD.MOV.U32 R7, RZ, RZ, -0x40 ;  /* 0xffffffc0ff078424 */ /* 0x000fe400078e00ff */
[----:B------:R-:W-:-:S03]  /*0890*/  @!P1 FFMA R3, R3, 1.84467440737095516160e+19, RZ ;  /* 0x5f80000003039823 */ /* 0x000fc600000000ff */
[----:B------:R-:W-:-:S07]  /*08a0*/  @!P1 IADD3 R7, PT, PT, R7, 0x40, RZ ;  /* 0x0000004007079810 */ /* 0x000fce0007ffe0ff */
.L_x_5:
[----:B------:R-:W-:Y:S01]  /*08b0*/  LEA R12, R9, 0xc0800000, 0x17 ;  /* 0xc0800000090c7811 */ /* 0x000fe200078eb8ff */
[----:B------:R-:W-:Y:S04]  /*08c0*/  BSSY.RECONVERGENT B2, `(.L_x_10) ;  /* 0x0000036000027945 */ /* 0x000fe80003800200 */
[----:B------:R-:W-:Y:S02]  /*08d0*/  IMAD.IADD R12, R3, 0x1, -R12 ;  /* 0x00000001030c7824 */ /* 0x000fe400078e0a0c */
[----:B------:R-:W-:Y:S02]  /*08e0*/  VIADD R3, R14, 0xffffff81 ;  /* 0xffffff810e037836 */ /* 0x000fe40000000000 */
[----:B------:R0:W1:Y:S01]  /*08f0*/  MUFU.RCP R13, R12 ;  /* 0x0000000c000d7308 */ /* 0x0000620000001000 */
[----:B------:R-:W-:Y:S01]  /*0900*/  FADD.FTZ R15, -R12, -RZ ;  /* 0x800000ff0c0f7221 */ /* 0x000fe20000010100 */
[C---:B------:R-:W-:Y:S01]  /*0910*/  IMAD R2, R3.reuse, -0x800000, R2 ;  /* 0xff80000003027824 */ /* 0x040fe200078e0202 */
[----:B0-----:R-:W-:-:S04]  /*0920*/  IADD3 R12, PT, PT, R3, 0x7f, -R9 ;  /* 0x0000007f030c7810 */ /* 0x001fc80007ffe809 */
[----:B------:R-:W-:Y:S01]  /*0930*/  IADD3 R12, PT, PT, R12, R7, RZ ;  /* 0x000000070c0c7210 */ /* 0x000fe20007ffe0ff */
[----:B-1----:R-:W-:-:S04]  /*0940*/  FFMA R14, R13, R15, 1 ;  /* 0x3f8000000d0e7423 */ /* 0x002fc8000000000f */
[----:B------:R-:W-:-:S04]  /*0950*/  FFMA R16, R13, R14, R13 ;  /* 0x0000000e0d107223 */ /* 0x000fc8000000000d */
[----:B------:R-:W-:-:S04]  /*0960*/  FFMA R13, R2, R16, RZ ;  /* 0x00000010020d7223 */ /* 0x000fc800000000ff */
[----:B------:R-:W-:-:S04]  /*0970*/  FFMA R14, R15, R13, R2 ;  /* 0x0000000d0f0e7223 */ /* 0x000fc80000000002 */
[----:B------:R-:W-:-:S04]  /*0980*/  FFMA R13, R16, R14, R13 ;  /* 0x0000000e100d7223 */ /* 0x000fc8000000000d */
[----:B------:R-:W-:-:S04]  /*0990*/  FFMA R14, R15, R13, R2 ;  /* 0x0000000d0f0e7223 */ /* 0x000fc80000000002 */
[----:B------:R-:W-:-:S05]  /*09a0*/  FFMA R2, R16, R14, R13 ;  /* 0x0000000e10027223 */ /* 0x000fca000000000d */
[----:B------:R-:W-:-:S04]  /*09b0*/  SHF.R.U32.HI R3, RZ, 0x17, R2 ;  /* 0x00000017ff037819 */ /* 0x000fc80000011602 */
[----:B------:R-:W-:-:S05]  /*09c0*/  LOP3.LUT R3, R3, 0xff, RZ, 0xc0, !PT ;  /* 0x000000ff03037812 */ /* 0x000fca00078ec0ff */
[----:B------:R-:W-:-:S04]  /*09d0*/  IMAD.IADD R9, R3, 0x1, R12 ;  /* 0x0000000103097824 */ /* 0x000fc800078e020c */
[----:B------:R-:W-:-:S05]  /*09e0*/  VIADD R3, R9, 0xffffffff ;  /* 0xffffffff09037836 */ /* 0x000fca0000000000 */
[----:B------:R-:W-:-:S13]  /*09f0*/  ISETP.GE.U32.AND P0, PT, R3, 0xfe, PT ;  /* 0x000000fe0300780c */ /* 0x000fda0003f06070 */
[----:B------:R-:W-:Y:S05]  /*0a00*/  @!P0 BRA `(.L_x_11) ;  /* 0x0000000000808947 */ /* 0x000fea0003800000 */
[----:B------:R-:W-:-:S13]  /*0a10*/  ISETP.GT.AND P0, PT, R9, 0xfe, PT ;  /* 0x000000fe0900780c */ /* 0x000fda0003f04270 */
[----:B------:R-:W-:Y:S05]  /*0a20*/  @P0 BRA `(.L_x_12) ;  /* 0x00000000006c0947 */ /* 0x000fea0003800000 */
[----:B------:R-:W-:-:S13]  /*0a30*/  ISETP.GE.AND P0, PT, R9, 0x1, PT ;  /* 0x000000010900780c */ /* 0x000fda0003f06270 */
[----:B------:R-:W-:Y:S05]  /*0a40*/  @P0 BRA `(.L_x_13) ;  /* 0x0000000000740947 */ /* 0x000fea0003800000 */
[----:B------:R-:W-:Y:S02]  /*0a50*/  ISETP.GE.AND P0, PT, R9, -0x18, PT ;  /* 0xffffffe80900780c */ /* 0x000fe40003f06270 */
[----:B------:R-:W-:-:S11]  /*0a60*/  LOP3.LUT R2, R2, 0x80000000, RZ, 0xc0, !PT ;  /* 0x8000000002027812 */ /* 0x000fd600078ec0ff */
[----:B------:R-:W-:Y:S05]  /*0a70*/  @!P0 BRA `(.L_x_13) ;  /* 0x0000000000688947 */ /* 0x000fea0003800000 */
[CCC-:B------:R-:W-:Y:S01]  /*0a80*/  FFMA.RZ R3, R16.reuse, R14.reuse, R13.reuse ;  /* 0x0000000e10037223 */ /* 0x1c0fe2000000c00d */
[CCC-:B------:R-:W-:Y:S01]  /*0a90*/  FFMA.RM R12, R16.reuse, R14.reuse, R13.reuse ;  /* 0x0000000e100c7223 */ /* 0x1c0fe2000000400d */
[C---:B------:R-:W-:Y:S02]  /*0aa0*/  ISETP.NE.AND P2, PT, R9.reuse, RZ, PT ;  /* 0x000000ff0900720c */ /* 0x040fe40003f45270 */
[----:B------:R-:W-:Y:S02]  /*0ab0*/  ISETP.NE.AND P1, PT, R9, RZ, PT ;  /* 0x000000ff0900720c */ /* 0x000fe40003f25270 */
[----:B------:R-:W-:Y:S01]  /*0ac0*/  LOP3.LUT R7, R3, 0x7fffff, RZ, 0xc0, !PT ;  /* 0x007fffff03077812 */ /* 0x000fe200078ec0ff */
[----:B------:R-:W-:Y:S01]  /*0ad0*/  FFMA.RP R3, R16, R14, R13 ;  /* 0x0000000e10037223 */ /* 0x000fe2000000800d */
[----:B------:R-:W-:Y:S01]  /*0ae0*/  IADD3 R14, PT, PT, R9, 0x20, RZ ;  /* 0x00000020090e7810 */ /* 0x000fe20007ffe0ff */
[----:B------:R-:W-:Y:S01]  /*0af0*/  IMAD.MOV R9, RZ, RZ, -R9 ;  /* 0x000000ffff097224 */ /* 0x000fe200078e0a09 */
[----:B------:R-:W-:-:S02]  /*0b00*/  LOP3.LUT R7, R7, 0x800000, RZ, 0xfc, !PT ;  /* 0x0080000007077812 */ /* 0x000fc400078efcff */
[----:B------:R-:W-:Y:S02]  /*0b10*/  FSETP.NEU.FTZ.AND P0, PT, R3, R12, PT ;  /* 0x0000000c0300720b */ /* 0x000fe40003f1d000 */
[----:B------:R-:W-:Y:S02]  /*0b20*/  SHF.L.U32 R14, R7, R14, RZ ;  /* 0x0000000e070e7219 */ /* 0x000fe400000006ff */
[----:B------:R-:W-:Y:S02]  /*0b30*/  SEL R12, R9, RZ, P2 ;  /* 0x000000ff090c7207 */ /* 0x000fe40001000000 */
[----:B------:R-:W-:Y:S02]  /*0b40*/  ISETP.NE.AND P1, PT, R14, RZ, P1 ;  /* 0x000000ff0e00720c */ /* 0x000fe40000f25270 */
[----:B------:R-:W-:Y:S02]  /*0b50*/  SHF.R.U32.HI R12, RZ, R12, R7 ;  /* 0x0000000cff0c7219 */ /* 0x000fe40000011607 */
[----:B------:R-:W-:-:S02]  /*0b60*/  PLOP3.LUT P0, PT, P0, P1, PT, 0xf8, 0x8f ;  /* 0x00000000008f781c */ /* 0x000fc40000703f70 */
[----:B------:R-:W-:Y:S02]  /*0b70*/  SHF.R.U32.HI R14, RZ, 0x1, R12 ;  /* 0x00000001ff0e7819 */ /* 0x000fe4000001160c */
[----:B------:R-:W-:-:S04]  /*0b80*/  SEL R3, RZ, 0x1, !P0 ;  /* 0x00000001ff037807 */ /* 0x000fc80004000000 */
[----:B------:R-:W-:-:S04]  /*0b90*/  LOP3.LUT R3, R3, 0x1, R14, 0xf8, !PT ;  /* 0x0000000103037812 */ /* 0x000fc800078ef80e */
[----:B------:R-:W-:-:S05]  /*0ba0*/  LOP3.LUT R3, R3, R12, RZ, 0xc0, !PT ;  /* 0x0000000c03037212 */ /* 0x000fca00078ec0ff */
[----:B------:R-:W-:-:S05]  /*0bb0*/  IMAD.IADD R3, R14, 0x1, R3 ;  /* 0x000000010e037824 */ /* 0x000fca00078e0203 */
[----:B------:R-:W-:Y:S01]  /*0bc0*/  LOP3.LUT R2, R3, R2, RZ, 0xfc, !PT ;  /* 0x0000000203027212 */ /* 0x000fe200078efcff */
[----:B------:R-:W-:Y:S06]  /*0bd0*/  BRA `(.L_x_13) ;  /* 0x0000000000107947 */ /* 0x000fec0003800000 */
.L_x_12:
[----:B------:R-:W-:-:S04]  /*0be0*/  LOP3.LUT R2, R2, 0x80000000, RZ, 0xc0, !PT ;  /* 0x8000000002027812 */ /* 0x000fc800078ec0ff */
[----:B------:R-:W-:Y:S01]  /*0bf0*/  LOP3.LUT R2, R2, 0x7f800000, RZ, 0xfc, !PT ;  /* 0x7f80000002027812 */ /* 0x000fe200078efcff */
[----:B------:R-:W-:Y:S06]  /*0c00*/  BRA `(.L_x_13) ;  /* 0x0000000000047947 */ /* 0x000fec0003800000 */
.L_x_11:
[----:B------:R-:W-:-:S07]  /*0c10*/  LEA R2, R12, R2, 0x17 ;  /* 0x000000020c027211 */ /* 0x000fce00078eb8ff */
.L_x_13:
[----:B------:R-:W-:Y:S05]  /*0c20*/  BSYNC.RECONVERGENT B2 ;  /* 0x0000000000027941 */ /* 0x000fea0003800200 */
.L_x_10:
[----:B------:R-:W-:Y:S05]  /*0c30*/  BRA `(.L_x_14) ;  /* 0x0000000000207947 */ /* 0x000fea0003800000 */
.L_x_9:
[----:B------:R-:W-:-:S04]  /*0c40*/  LOP3.LUT R2, R3, 0x80000000, R2, 0x48, !PT ;  /* 0x8000000003027812 */ /* 0x000fc800078e4802 */
[----:B------:R-:W-:Y:S01]  /*0c50*/  LOP3.LUT R2, R2, 0x7f800000, RZ, 0xfc, !PT ;  /* 0x7f80000002027812 */ /* 0x000fe200078efcff */
[----:B------:R-:W-:Y:S06]  /*0c60*/  BRA `(.L_x_14) ;  /* 0x0000000000147947 */ /* 0x000fec0003800000 */
.L_x_8:
[----:B------:R-:W-:Y:S01]  /*0c70*/  LOP3.LUT R2, R3, 0x80000000, R2, 0x48, !PT ;  /* 0x8000000003027812 */ /* 0x000fe200078e4802 */
[----:B------:R-:W-:Y:S06]  /*0c80*/  BRA `(.L_x_14) ;  /* 0x00000000000c7947 */ /* 0x000fec0003800000 */
.L_x_7:
[----:B------:R-:W0:Y:S01]  /*0c90*/  MUFU.RSQ R2, -QNAN ;  /* 0xffc0000000027908 */ /* 0x000e220000001400 */
[----:B------:R-:W-:Y:S05]  /*0ca0*/  BRA `(.L_x_14) ;  /* 0x0000000000047947 */ /* 0x000fea0003800000 */
.L_x_6:
[----:B------:R-:W-:-:S07]  /*0cb0*/  FADD.FTZ R2, R2, R3 ;  /* 0x0000000302027221 */ /* 0x000fce0000010000 */
.L_x_14:
[----:B------:R-:W-:Y:S05]  /*0cc0*/  BSYNC.RECONVERGENT B1 ;  /* 0x0000000000017941 */ /* 0x000fea0003800200 */
.L_x_4:
[----:B------:R-:W-:-:S04]  /*0cd0*/  IMAD.MOV.U32 R9, RZ, RZ, 0x0 ;  /* 0x00000000ff097424 */ /* 0x000fc800078e00ff */
[----:B0-----:R-:W-:Y:S05]  /*0ce0*/  RET.REL.NODEC R8 `(_Z16ac_pressure_gl_bPfS_S_S_S_S_S_S_S_S_S_S_S_iifffii) ;  /* 0xfffffff008c47950 */ /* 0x001fea0003c3ffff */
.L_x_15:
[----:B------:R-:W-:-:S00]  /*0cf0*/  BRA `(.L_x_15) ;  /* 0xfffffffc00fc7947 */ /* 0x000fc0000383ffff */
[----:B------:R-:W-:-:S00]  /*0d00*/  NOP ;  /* 0x0000000000007918 */ /* 0x000fc00000000000 */
[----:B------:R-:W-:-:S00]  /*0d10*/  NOP ;  /* 0x0000000000007918 */ /* 0x000fc00000000000 */
[----:B------:R-:W-:-:S00]  /*0d20*/  NOP ;  /* 0x0000000000007918 */ /* 0x000fc00000000000 */
[----:B------:R-:W-:-:S00]  /*0d30*/  NOP ;  /* 0x0000000000007918 */ /* 0x000fc00000000000 */
[----:B------:R-:W-:-:S00]  /*0d40*/  NOP ;  /* 0x0000000000007918 */ /* 0x000fc00000000000 */
[----:B------:R-:W-:-:S00]  /*0d50*/  NOP ;  /* 0x0000000000007918 */ /* 0x000fc00000000000 */
[----:B------:R-:W-:-:S00]  /*0d60*/  NOP ;  /* 0x0000000000007918 */ /* 0x000fc00000000000 */
[----:B------:R-:W-:-:S00]  /*0d70*/  NOP ;  /* 0x0000000000007918 */ /* 0x000fc00000000000 */
.L_x_16:


//--------------------- .nv.shared.reserved.0     --------------------------
	.section	.nv.shared.reserved.0,"aw",@nobits
	.weak		__nv_reservedSMEM_offset_0_alias
	.size		__nv_reservedSMEM_offset_0_alias, 0, 64
	.other		__nv_reservedSMEM_offset_0_alias,@"STO_CUDA_RESERVED_SHARED STV_DEFAULT"
__nv_reservedSMEM_offset_0_alias:
	.zero		0
	.zero		64


//--------------------- .nv.constant0._Z16ac_pressure_gl_bPfS_S_S_S_S_S_S_S_S_S_S_S_iifffii --------------------------
	.section	.nv.constant0._Z16ac_pressure_gl_bPfS_S_S_S_S_S_S_S_S_S_S_S_iifffii,"a",@progbits
	.sectionflags	@""
	.align	4
.nv.constant0._Z16ac_pressure_gl_bPfS_S_S_S_S_S_S_S_S_S_S_S_iifffii:
	.zero		1028


//--------------------- SYMBOLS --------------------------

	.type		.nv.reservedSmem.offset0,@object
	.size		.nv.reservedSmem.offset0,0x4
